//
// Generated by NVIDIA NVVM Compiler
//
// Compiler Build ID: CL-36424714
// Cuda compilation tools, release 13.0, V13.0.88
// Based on NVVM 20.0.0
//

.version 9.0
.target sm_100
.address_size 64

	// .globl	_Z13max_in_blocksPii

.visible .entry _Z13max_in_blocksPii(
	.param .u64 .ptr .align 1 _Z13max_in_blocksPii_param_0,
	.param .u32 _Z13max_in_blocksPii_param_1
)
{
	.reg .pred 	%p<11>;
	.reg .b32 	%r<62>;
	.reg .b64 	%rd<14>;

	ld.param.u64 	%rd4, [_Z13max_in_blocksPii_param_0];
	ld.param.u32 	%r29, [_Z13max_in_blocksPii_param_1];
	cvta.to.global.u64 	%rd1, %rd4;
	mov.u32 	%r1, %tid.x;
	mov.u32 	%r2, %ctaid.x;
	mov.u32 	%r51, %ntid.x;
	mul.lo.s32 	%r57, %r2, %r51;
	add.s32 	%r5, %r57, %r1;
	setp.lt.u32 	%p1, %r51, 64;
	@%p1 bra 	$L__BB0_6;
	mul.wide.u32 	%rd5, %r5, 4;
	add.s64 	%rd2, %rd1, %rd5;
$L__BB0_2:
	mov.u32 	%r6, %r51;
	shr.u32 	%r51, %r6, 1;
	setp.ge.u32 	%p2, %r1, %r51;
	@%p2 bra 	$L__BB0_5;
	ld.global.u32 	%r30, [%rd2];
	add.s32 	%r31, %r51, %r5;
	mul.wide.u32 	%rd6, %r31, 4;
	add.s64 	%rd7, %rd1, %rd6;
	ld.global.u32 	%r8, [%rd7];
	setp.ge.s32 	%p3, %r30, %r8;
	@%p3 bra 	$L__BB0_5;
	st.global.u32 	[%rd2], %r8;
$L__BB0_5:
	bar.sync 	0;
	setp.gt.u32 	%p4, %r6, 127;
	@%p4 bra 	$L__BB0_2;
$L__BB0_6:
	bar.sync 	0;
	setp.ne.s32 	%p5, %r1, 0;
	@%p5 bra 	$L__BB0_15;
	setp.ge.s32 	%p6, %r57, %r29;
	mov.b32 	%r61, 0;
	@%p6 bra 	$L__BB0_14;
	add.s32 	%r35, %r57, 31;
	not.b32 	%r36, %r57;
	add.s32 	%r37, %r29, %r36;
	max.s32 	%r38, %r57, %r35;
	sub.s32 	%r39, %r38, %r57;
	min.u32 	%r40, %r37, %r39;
	add.s32 	%r9, %r40, 1;
	and.b32  	%r10, %r9, 3;
	setp.lt.u32 	%p7, %r40, 3;
	mov.b32 	%r61, 0;
	@%p7 bra 	$L__BB0_11;
	add.s64 	%rd3, %rd1, 8;
	and.b32  	%r42, %r9, -4;
	neg.s32 	%r52, %r42;
	mov.b32 	%r61, 0;
$L__BB0_10:
	mul.wide.s32 	%rd8, %r57, 4;
	add.s64 	%rd9, %rd3, %rd8;
	ld.global.u32 	%r43, [%rd9+-8];
	max.s32 	%r44, %r61, %r43;
	ld.global.u32 	%r45, [%rd9+-4];
	max.s32 	%r46, %r44, %r45;
	ld.global.u32 	%r47, [%rd9];
	max.s32 	%r48, %r46, %r47;
	ld.global.u32 	%r49, [%rd9+4];
	max.s32 	%r61, %r48, %r49;
	add.s32 	%r57, %r57, 4;
	add.s32 	%r52, %r52, 4;
	setp.ne.s32 	%p8, %r52, 0;
	@%p8 bra 	$L__BB0_10;
$L__BB0_11:
	setp.eq.s32 	%p9, %r10, 0;
	@%p9 bra 	$L__BB0_14;
	neg.s32 	%r58, %r10;
$L__BB0_13:
	.pragma "nounroll";
	mul.wide.s32 	%rd10, %r57, 4;
	add.s64 	%rd11, %rd1, %rd10;
	ld.global.u32 	%r50, [%rd11];
	max.s32 	%r61, %r61, %r50;
	add.s32 	%r57, %r57, 1;
	add.s32 	%r58, %r58, 1;
	setp.ne.s32 	%p10, %r58, 0;
	@%p10 bra 	$L__BB0_13;
$L__BB0_14:
	mul.wide.u32 	%rd12, %r2, 4;
	add.s64 	%rd13, %rd1, %rd12;
	st.global.u32 	[%rd13], %r61;
$L__BB0_15:
	ret;

}


// ===== COMPILED SASS (sm_100) =====

	.target	sm_100

	.elftype	@"ET_EXEC"


//--------------------- .note.nv.tkinfo           --------------------------
	.section	.note.nv.tkinfo,"",@"SHT_NOTE"
	.sectionflags	@"SHF_NOTE_NV_TKINFO"
	.tkinfo
        /*0018*/ 	.word	0x00000002
        /*0030*/ 	.string	""
        /*0030*/ 	.string	"ptxas"
        /*0030*/ 	.string	"Cuda compilation tools, release 13.0, V13.0.88"
        /*0030*/ 	.string	"Build cuda_13.0.r13.0/compiler.36424714_0"
        /*0030*/ 	.string	"-arch sm_100 -m 64 "



//--------------------- .note.nv.cuinfo           --------------------------
	.section	.note.nv.cuinfo,"",@"SHT_NOTE"
	.sectionflags	@"SHF_NOTE_NV_CUINFO"
        /*0018*/ 	.short	0x0002
        /*001a*/ 	.short	0x0064
        /*001c*/ 	.short	0x0082
	.zero		2


//--------------------- .nv.info                  --------------------------
	.section	.nv.info,"",@"SHT_CUDA_INFO"
	.align	4


	//----- nvinfo : EIATTR_REGCOUNT
	.align		4
        /*0000*/ 	.byte	0x04, 0x2f
        /*0002*/ 	.short	(.L_1 - .L_0)
	.align		4
.L_0:
        /*0004*/ 	.word	index@(_Z13max_in_blocksPii)
        /*0008*/ 	.word	0x00000020


	//----- nvinfo : EIATTR_FRAME_SIZE
	.align		4
.L_1:
        /*000c*/ 	.byte	0x04, 0x11
        /*000e*/ 	.short	(.L_3 - .L_2)
	.align		4
.L_2:
        /*0010*/ 	.word	index@(_Z13max_in_blocksPii)
        /*0014*/ 	.word	0x00000000


	//----- nvinfo : EIATTR_MIN_STACK_SIZE
	.align		4
.L_3:
        /*0018*/ 	.byte	0x04, 0x12
        /*001a*/ 	.short	(.L_5 - .L_4)
	.align		4
.L_4:
        /*001c*/ 	.word	index@(_Z13max_in_blocksPii)
        /*0020*/ 	.word	0x00000000
.L_5:


//--------------------- .nv.compat                --------------------------
	.section	.nv.compat,"",@"SHT_CUDA_COMPAT_INFO"
	.align	4
        /*0000*/ 	.byte	0x02, 0x09, 0x00, 0x00, 0x02, 0x02, 0x01, 0x00, 0x02, 0x05, 0x05, 0x00, 0x03, 0x07, 0x01, 0x01
        /*0010*/ 	.byte	0x02, 0x03, 0x00, 0x00, 0x02, 0x06, 0x01, 0x00, 0x04, 0x0b, 0x08, 0x00, 0x09, 0x00, 0x00, 0x00
        /*0020*/ 	.byte	0x00, 0x00, 0x00, 0x00


//--------------------- .nv.info._Z13max_in_blocksPii --------------------------
	.section	.nv.info._Z13max_in_blocksPii,"",@"SHT_CUDA_INFO"
	.sectionflags	@""
	.align	4


	//----- nvinfo : EIATTR_CUDA_API_VERSION
	.align		4
        /*0000*/ 	.byte	0x04, 0x37
        /*0002*/ 	.short	(.L_7 - .L_6)
.L_6:
        /*0004*/ 	.word	0x00000082


	//----- nvinfo : EIATTR_KPARAM_INFO
	.align		4
.L_7:
        /*0008*/ 	.byte	0x04, 0x17
        /*000a*/ 	.short	(.L_9 - .L_8)
.L_8:
        /*000c*/ 	.word	0x00000000
        /*0010*/ 	.short	0x0001
        /*0012*/ 	.short	0x0008
        /*0014*/ 	.byte	0x00, 0xf0, 0x11, 0x00


	//----- nvinfo : EIATTR_KPARAM_INFO
	.align		4
.L_9:
        /*0018*/ 	.byte	0x04, 0x17
        /*001a*/ 	.short	(.L_11 - .L_10)
.L_10:
        /*001c*/ 	.word	0x00000000
        /*0020*/ 	.short	0x0000
        /*0022*/ 	.short	0x0000
        /*0024*/ 	.byte	0x00, 0xf5, 0x21, 0x00


	//----- nvinfo : EIATTR_SPARSE_MMA_MASK
	.align		4
.L_11:
        /*0028*/ 	.byte	0x03, 0x50
        /*002a*/ 	.short	0x0000


	//----- nvinfo : EIATTR_MAXREG_COUNT
	.align		4
        /*002c*/ 	.byte	0x03, 0x1b
        /*002e*/ 	.short	0x00ff


	//----- nvinfo : EIATTR_NUM_BARRIERS
	.align		4
        /*0030*/ 	.byte	0x02, 0x4c
        /*0032*/ 	.byte	0x01
	.zero		1


	//----- nvinfo : EIATTR_MERCURY_ISA_VERSION
	.align		4
        /*0034*/ 	.byte	0x03, 0x5f
        /*0036*/ 	.short	0x0101


	//----- nvinfo : EIATTR_VRC_CTA_INIT_COUNT
	.align		4
        /*0038*/ 	.byte	0x02, 0x4a
	.zero		1
	.zero		1


	//----- nvinfo : EIATTR_EXIT_INSTR_OFFSETS
	.align		4
        /*003c*/ 	.byte	0x04, 0x1c
        /*003e*/ 	.short	(.L_13 - .L_12)


	//   ....[0]....
.L_12:
        /*0040*/ 	.word	0x000001d0


	//   ....[1]....
        /*0044*/ 	.word	0x000008b0


	//----- nvinfo : EIATTR_CRS_STACK_SIZE
	.align		4
.L_13:
        /*0048*/ 	.byte	0x04, 0x1e
        /*004a*/ 	.short	(.L_15 - .L_14)
.L_14:
        /*004c*/ 	.word	0x00000000


	//----- nvinfo : EIATTR_CBANK_PARAM_SIZE
	.align		4
.L_15:
        /*0050*/ 	.byte	0x03, 0x19
        /*0052*/ 	.short	0x000c


	//----- nvinfo : EIATTR_PARAM_CBANK
	.align		4
        /*0054*/ 	.byte	0x04, 0x0a
        /*0056*/ 	.short	(.L_17 - .L_16)
	.align		4
.L_16:
        /*0058*/ 	.word	index@(.nv.constant0._Z13max_in_blocksPii)
        /*005c*/ 	.short	0x0380
        /*005e*/ 	.short	0x000c


	//----- nvinfo : EIATTR_SW_WAR
	.align		4
.L_17:
        /*0060*/ 	.byte	0x04, 0x36
        /*0062*/ 	.short	(.L_19 - .L_18)
.L_18:
        /*0064*/ 	.word	0x00000008
.L_19:


//--------------------- .nv.callgraph             --------------------------
	.section	.nv.callgraph,"",@"SHT_CUDA_CALLGRAPH"
	.align	4
	.sectionentsize	8
	.align		4
        /*0000*/ 	.word	0x00000000
	.align		4
        /*0004*/ 	.word	0xffffffff
	.align		4
        /*0008*/ 	.word	0x00000000
	.align		4
        /*000c*/ 	.word	0xfffffffe
	.align		4
        /*0010*/ 	.word	0x00000000
	.align		4
        /*0014*/ 	.word	0xfffffffd
	.align		4
        /*0018*/ 	.word	0x00000000
	.align		4
        /*001c*/ 	.word	0xfffffffc


//--------------------- .text._Z13max_in_blocksPii --------------------------
	.section	.text._Z13max_in_blocksPii,"ax",@progbits
	.align	128
        .global         _Z13max_in_blocksPii
        .type           _Z13max_in_blocksPii,@function
        .size           _Z13max_in_blocksPii,(.L_x_12 - _Z13max_in_blocksPii)
        .other          _Z13max_in_blocksPii,@"STO_CUDA_ENTRY STV_DEFAULT"
_Z13max_in_blocksPii:
.text._Z13max_in_blocksPii:
[----:B------:R-:W-:Y:S01]  /*0000*/  LDC R1, c[0x0][0x37c] ;  /* 0x0000df00ff017b82 */ /* 0x000fe20000000800 */
[----:B------:R-:W0:Y:S01]  /*0010*/  S2R R0, SR_CTAID.X ;  /* 0x0000000000007919 */ /* 0x000e220000002500 */
[----:B------:R-:W1:Y:S01]  /*0020*/  LDCU UR4, c[0x0][0x360] ;  /* 0x00006c00ff0477ac */ /* 0x000e620008000800 */
[----:B------:R-:W2:Y:S01]  /*0030*/  S2R R10, SR_TID.X ;  /* 0x00000000000a7919 */ /* 0x000ea20000002100 */
[----:B------:R-:W3:Y:S01]  /*0040*/  LDCU.64 UR6, c[0x0][0x358] ;  /* 0x00006b00ff0677ac */ /* 0x000ee20008000a00 */
[----:B-1----:R-:W-:Y:S02]  /*0050*/  UISETP.GE.U32.AND UP0, UPT, UR4, 0x40, UPT ;  /* 0x000000400400788c */ /* 0x002fe4000bf06070 */
[----:B0-----:R-:W-:-:S07]  /*0060*/  IMAD R11, R0, UR4, RZ ;  /* 0x00000004000b7c24 */ /* 0x001fce000f8e02ff */
[----:B---3--:R-:W-:Y:S05]  /*0070*/  BRA.U !UP0, `(.L_x_0) ;  /* 0x00000001084c7547 */ /* 0x008fea000b800000 */
[----:B------:R-:W0:Y:S01]  /*0080*/  LDC.64 R2, c[0x0][0x380] ;  /* 0x0000e000ff027b82 */ /* 0x000e220000000a00 */
[----:B--2---:R-:W-:-:S07]  /*0090*/  IMAD.IADD R9, R11, 0x1, R10 ;  /* 0x000000010b097824 */ /* 0x004fce00078e020a */
[----:B------:R-:W1:Y:S01]  /*00a0*/  LDC.64 R6, c[0x0][0x380] ;  /* 0x0000e000ff067b82 */ /* 0x000e620000000a00 */
[----:B0-----:R-:W-:-:S07]  /*00b0*/  IMAD.WIDE.U32 R2, R9, 0x4, R2 ;  /* 0x0000000409027825 */ /* 0x001fce00078e0002 */
.L_x_3:
[----:B------:R-:W-:Y:S01]  /*00c0*/  UMOV UR5, UR4 ;  /* 0x0000000400057c82 */ /* 0x000fe20008000000 */
[----:B------:R-:W-:Y:S01]  /*00d0*/  USHF.R.U32.HI UR4, URZ, 0x1, UR4 ;  /* 0x00000001ff047899 */ /* 0x000fe20008011604 */
[----:B------:R-:W-:Y:S05]  /*00e0*/  BSSY.RECONVERGENT B0, `(.L_x_1) ;  /* 0x0000009000007945 */ /* 0x000fea0003800200 */
[----:B------:R-:W-:-:S13]  /*00f0*/  ISETP.GE.U32.AND P0, PT, R10, UR4, PT ;  /* 0x000000040a007c0c */ /* 0x000fda000bf06070 */
[----:B0-----:R-:W-:Y:S05]  /*0100*/  @P0 BRA `(.L_x_2) ;  /* 0x0000000000180947 */ /* 0x001fea0003800000 */
[----:B------:R-:W-:Y:S01]  /*0110*/  VIADD R5, R9, UR4 ;  /* 0x0000000409057c36 */ /* 0x000fe20008000000 */
[----:B------:R-:W2:Y:S03]  /*0120*/  LDG.E R8, desc[UR6][R2.64] ;  /* 0x0000000602087981 */ /* 0x000ea6000c1e1900 */
[----:B-1----:R-:W-:-:S06]  /*0130*/  IMAD.WIDE.U32 R4, R5, 0x4, R6 ;  /* 0x0000000405047825 */ /* 0x002fcc00078e0006 */
[----:B------:R-:W2:Y:S02]  /*0140*/  LDG.E R5, desc[UR6][R4.64] ;  /* 0x0000000604057981 */ /* 0x000ea4000c1e1900 */
[----:B--2---:R-:W-:-:S13]  /*0150*/  ISETP.GE.AND P0, PT, R8, R5, PT ;  /* 0x000000050800720c */ /* 0x004fda0003f06270 */
[----:B------:R0:W-:Y:S02]  /*0160*/  @!P0 STG.E desc[UR6][R2.64], R5 ;  /* 0x0000000502008986 */ /* 0x0001e4000c101906 */
.L_x_2:
[----:B------:R-:W-:Y:S05]  /*0170*/  BSYNC.RECONVERGENT B0 ;  /* 0x0000000000007941 */ /* 0x000fea0003800200 */
.L_x_1:
[----:B------:R-:W-:Y:S01]  /*0180*/  BAR.SYNC.DEFER_BLOCKING 0x0 ;  /* 0x0000000000007b1d */ /* 0x000fe20000010000 */
[----:B------:R-:W-:-:S09]  /*0190*/  UISETP.GT.U32.AND UP0, UPT, UR5, 0x7f, UPT ;  /* 0x0000007f0500788c */ /* 0x000fd2000bf04070 */
[----:B------:R-:W-:Y:S05]  /*01a0*/  BRA.U UP0, `(.L_x_3) ;  /* 0xfffffffd00c47547 */ /* 0x000fea000b83ffff */
.L_x_0:
[----:B------:R-:W-:Y:S01]  /*01b0*/  BAR.SYNC.DEFER_BLOCKING 0x0 ;  /* 0x0000000000007b1d */ /* 0x000fe20000010000 */
[----:B--2---:R-:W-:-:S13]  /*01c0*/  ISETP.NE.AND P0, PT, R10, RZ, PT ;  /* 0x000000ff0a00720c */ /* 0x004fda0003f05270 */
[----:B------:R-:W-:Y:S05]  /*01d0*/  @P0 EXIT ;  /* 0x000000000000094d */ /* 0x000fea0003800000 */
[----:B------:R-:W2:Y:S01]  /*01e0*/  LDCU UR4, c[0x0][0x388] ;  /* 0x00007100ff0477ac */ /* 0x000ea20008000800 */
[----:B------:R-:W-:Y:S01]  /*01f0*/  IMAD.MOV.U32 R13, RZ, RZ, RZ ;  /* 0x000000ffff0d7224 */ /* 0x000fe200078e00ff */
[----:B--2---:R-:W-:-:S13]  /*0200*/  ISETP.GE.AND P0, PT, R11, UR4, PT ;  /* 0x000000040b007c0c */ /* 0x004fda000bf06270 */
[----:B------:R-:W-:Y:S05]  /*0210*/  @P0 BRA `(.L_x_4) ;  /* 0x0000000400980947 */ /* 0x000fea0003800000 */
[----:B------:R-:W-:Y:S01]  /*0220*/  VIADDMNMX R4, R11, 0x1f, R11, !PT ;  /* 0x0000001f0b047846 */ /* 0x000fe2000780010b */
[----:B------:R-:W-:Y:S01]  /*0230*/  IMAD.MOV.U32 R13, RZ, RZ, RZ ;  /* 0x000000ffff0d7224 */ /* 0x000fe200078e00ff */
[----:B0-----:R-:W-:-:S03]  /*0240*/  LOP3.LUT R2, RZ, R11, RZ, 0x33, !PT ;  /* 0x0000000bff027212 */ /* 0x001fc600078e33ff */
[----:B------:R-:W-:-:S05]  /*0250*/  IMAD.IADD R3, R4, 0x1, -R11 ;  /* 0x0000000104037824 */ /* 0x000fca00078e0a0b */
[----:B------:R-:W-:-:S04]  /*0260*/  VIADDMNMX.U32 R2, R2, UR4, R3, PT ;  /* 0x0000000402027c46 */ /* 0x000fc8000b800003 */
[C---:B------:R-:W-:Y:S01]  /*0270*/  ISETP.GE.U32.AND P0, PT, R2.reuse, 0x3, PT ;  /* 0x000000030200780c */ /* 0x040fe20003f06070 */
[----:B------:R-:W-:-:S05]  /*0280*/  VIADD R12, R2, 0x1 ;  /* 0x00000001020c7836 */ /* 0x000fca0000000000 */
[----:B------:R-:W-:-:S07]  /*0290*/  LOP3.LUT R10, R12, 0x3, RZ, 0xc0, !PT ;  /* 0x000000030c0a7812 */ /* 0x000fce00078ec0ff */
[----:B------:R-:W-:Y:S05]  /*02a0*/  @!P0 BRA `(.L_x_5) ;  /* 0x0000000400488947 */ /* 0x000fea0003800000 */
[----:B------:R-:W0:Y:S01]  /*02b0*/  LDC.64 R2, c[0x0][0x380] ;  /* 0x0000e000ff027b82 */ /* 0x000e220000000a00 */
[----:B------:R-:W-:Y:S01]  /*02c0*/  LOP3.LUT R12, R12, 0xfffffffc, RZ, 0xc0, !PT ;  /* 0xfffffffc0c0c7812 */ /* 0x000fe200078ec0ff */
[----:B------:R-:W-:-:S04]  /*02d0*/  IMAD.MOV.U32 R13, RZ, RZ, RZ ;  /* 0x000000ffff0d7224 */ /* 0x000fc800078e00ff */
[----:B------:R-:W-:-:S05]  /*02e0*/  IMAD.MOV R12, RZ, RZ, -R12 ;  /* 0x000000ffff0c7224 */ /* 0x000fca00078e0a0c */
[----:B------:R-:W-:Y:S02]  /*02f0*/  ISETP.GE.AND P0, PT, R12, RZ, PT ;  /* 0x000000ff0c00720c */ /* 0x000fe40003f06270 */
[----:B0-----:R-:W-:-:S05]  /*0300*/  IADD3 R2, P1, PT, R2, 0x8, RZ ;  /* 0x0000000802027810 */ /* 0x001fca0007f3e0ff */
[----:B------:R-:W-:-:S06]  /*0310*/  IMAD.X R3, RZ, RZ, R3, P1 ;  /* 0x000000ffff037224 */ /* 0x000fcc00008e0603 */
[----:B------:R-:W-:Y:S05]  /*0320*/  @P0 BRA `(.L_x_6) ;  /* 0x0000000000fc0947 */ /* 0x000fea0003800000 */
[----:B------:R-:W-:Y:S01]  /*0330*/  IMAD.MOV R4, RZ, RZ, -R12 ;  /* 0x000000ffff047224 */ /* 0x000fe200078e0a0c */
[----:B------:R-:W-:-:S04]  /*0340*/  PLOP3.LUT P0, PT, PT, PT, PT, 0x80, 0x8 ;  /* 0x000000000008781c */ /* 0x000fc80003f0f070 */
[----:B------:R-:W-:-:S13]  /*0350*/  ISETP.GT.AND P1, PT, R4, 0xc, PT ;  /* 0x0000000c0400780c */ /* 0x000fda0003f24270 */
[----:B------:R-:W-:Y:S05]  /*0360*/  @!P1 BRA `(.L_x_7) ;  /* 0x0000000000909947 */ /* 0x000fea0003800000 */
[----:B------:R-:W-:-:S13]  /*0370*/  PLOP3.LUT P0, PT, PT, PT, PT, 0x8, 0x80 ;  /* 0x000000000080781c */ /* 0x000fda0003f0e170 */
.L_x_8:
[----:B------:R-:W-:-:S04]  /*0380*/  IMAD.WIDE R26, R11, 0x4, R2 ;  /* 0x000000040b1a7825 */ /* 0x000fc800078e0202 */
[----:B-1----:R-:W-:Y:S01]  /*0390*/  VIADD R7, R11, 0x4 ;  /* 0x000000040b077836 */ /* 0x002fe20000000000 */
[----:B------:R-:W2:Y:S04]  /*03a0*/  LDG.E R14, desc[UR6][R26.64+-0x8] ;  /* 0xfffff8061a0e7981 */ /* 0x000ea8000c1e1900 */
[----:B------:R-:W2:Y:S01]  /*03b0*/  LDG.E R15, desc[UR6][R26.64+-0x4] ;  /* 0xfffffc061a0f7981 */ /* 0x000ea2000c1e1900 */
[----:B------:R-:W-:-:S03]  /*03c0*/  IMAD.WIDE R6, R7, 0x4, R2 ;  /* 0x0000000407067825 */ /* 0x000fc600078e0202 */
[----:B------:R-:W3:Y:S01]  /*03d0*/  LDG.E R16, desc[UR6][R26.64] ;  /* 0x000000061a107981 */ /* 0x000ee2000c1e1900 */
[----:B------:R-:W-:-:S03]  /*03e0*/  VIADD R5, R11, 0x8 ;  /* 0x000000080b057836 */ /* 0x000fc60000000000 */
[----:B------:R-:W3:Y:S01]  /*03f0*/  LDG.E R21, desc[UR6][R26.64+0x4] ;  /* 0x000004061a157981 */ /* 0x000ee2000c1e1900 */
[----:B------:R-:W-:-:S03]  /*0400*/  IMAD.WIDE R4, R5, 0x4, R2 ;  /* 0x0000000405047825 */ /* 0x000fc600078e0202 */
[----:B------:R-:W4:Y:S04]  /*0410*/  LDG.E R19, desc[UR6][R6.64+-0x8] ;  /* 0xfffff80606137981 */ /* 0x000f28000c1e1900 */
[----:B------:R-:W4:Y:S01]  /*0420*/  LDG.E R18, desc[UR6][R6.64+-0x4] ;  /* 0xfffffc0606127981 */ /* 0x000f22000c1e1900 */
[----:B------:R-:W-:-:S03]  /*0430*/  VIADD R9, R11, 0xc ;  /* 0x0000000c0b097836 */ /* 0x000fc60000000000 */
[----:B------:R-:W5:Y:S04]  /*0440*/  LDG.E R17, desc[UR6][R6.64] ;  /* 0x0000000606117981 */ /* 0x000f68000c1e1900 */
[----:B------:R-:W5:Y:S01]  /*0450*/  LDG.E R24, desc[UR6][R6.64+0x4] ;  /* 0x0000040606187981 */ /* 0x000f62000c1e1900 */
[----:B------:R-:W-:-:S03]  /*0460*/  IMAD.WIDE R8, R9, 0x4, R2 ;  /* 0x0000000409087825 */ /* 0x000fc600078e0202 */
[----:B------:R-:W5:Y:S04]  /*0470*/  LDG.E R23, desc[UR6][R4.64+-0x8] ;  /* 0xfffff80604177981 */ /* 0x000f68000c1e1900 */
[----:B------:R-:W5:Y:S04]  /*0480*/  LDG.E R22, desc[UR6][R4.64+-0x4] ;  /* 0xfffffc0604167981 */ /* 0x000f68000c1e1900 */
[----:B------:R-:W5:Y:S04]  /*0490*/  LDG.E R20, desc[UR6][R4.64] ;  /* 0x0000000604147981 */ /* 0x000f68000c1e1900 */
[----:B------:R-:W5:Y:S04]  /*04a0*/  LDG.E R25, desc[UR6][R4.64+0x4] ;  /* 0x0000040604197981 */ /* 0x000f68000c1e1900 */
[----:B------:R-:W5:Y:S04]  /*04b0*/  LDG.E R28, desc[UR6][R8.64+-0x8] ;  /* 0xfffff806081c7981 */ /* 0x000f68000c1e1900 */
[----:B------:R-:W5:Y:S04]  /*04c0*/  LDG.E R27, desc[UR6][R8.64+-0x4] ;  /* 0xfffffc06081b7981 */ /* 0x000f68000c1e1900 */
[----:B------:R-:W5:Y:S04]  /*04d0*/  LDG.E R26, desc[UR6][R8.64] ;  /* 0x00000006081a7981 */ /* 0x000f68000c1e1900 */
[----:B------:R-:W5:Y:S01]  /*04e0*/  LDG.E R29, desc[UR6][R8.64+0x4] ;  /* 0x00000406081d7981 */ /* 0x000f62000c1e1900 */
[----:B------:R-:W-:-:S02]  /*04f0*/  VIADD R12, R12, 0x10 ;  /* 0x000000100c0c7836 */ /* 0x000fc40000000000 */
[----:B------:R-:W-:-:S03]  /*0500*/  VIADD R11, R11, 0x10 ;  /* 0x000000100b0b7836 */ /* 0x000fc60000000000 */
[----:B------:R-:W-:Y:S02]  /*0510*/  ISETP.GE.AND P1, PT, R12, -0xc, PT ;  /* 0xfffffff40c00780c */ /* 0x000fe40003f26270 */
[----:B--2---:R-:W-:-:S04]  /*0520*/  VIMNMX3 R14, R13, R14, R15, !PT ;  /* 0x0000000e0d0e720f */ /* 0x004fc8000780010f */
[----:B---3--:R-:W-:-:S04]  /*0530*/  VIMNMX3 R14, R14, R16, R21, !PT ;  /* 0x000000100e0e720f */ /* 0x008fc80007800115 */
[----:B----4-:R-:W-:-:S04]  /*0540*/  VIMNMX3 R14, R14, R19, R18, !PT ;  /* 0x000000130e0e720f */ /* 0x010fc80007800112 */
[----:B-----5:R-:W-:-:S04]  /*0550*/  VIMNMX3 R14, R14, R17, R24, !PT ;  /* 0x000000110e0e720f */ /* 0x020fc80007800118 */
[----:B------:R-:W-:-:S04]  /*0560*/  VIMNMX3 R14, R14, R23, R22, !PT ;  /* 0x000000170e0e720f */ /* 0x000fc80007800116 */
[----:B------:R-:W-:-:S04]  /*0570*/  VIMNMX3 R14, R14, R20, R25, !PT ;  /* 0x000000140e0e720f */ /* 0x000fc80007800119 */
[----:B------:R-:W-:-:S04]  /*0580*/  VIMNMX3 R14, R14, R28, R27, !PT ;  /* 0x0000001c0e0e720f */ /* 0x000fc8000780011b */
[----:B------:R-:W-:Y:S01]  /*0590*/  VIMNMX3 R13, R14, R26, R29, !PT ;  /* 0x0000001a0e0d720f */ /* 0x000fe2000780011d */
[----:B------:R-:W-:Y:S06]  /*05a0*/  @!P1 BRA `(.L_x_8) ;  /* 0xfffffffc00749947 */ /* 0x000fec000383ffff */
.L_x_7:
[----:B------:R-:W-:-:S05]  /*05b0*/  IMAD.MOV R4, RZ, RZ, -R12 ;  /* 0x000000ffff047224 */ /* 0x000fca00078e0a0c */
[----:B------:R-:W-:-:S13]  /*05c0*/  ISETP.GT.AND P1, PT, R4, 0x4, PT ;  /* 0x000000040400780c */ /* 0x000fda0003f24270 */
[----:B------:R-:W-:Y:S05]  /*05d0*/  @!P1 BRA `(.L_x_9) ;  /* 0x0000000000489947 */ /* 0x000fea0003800000 */
[----:B-1----:R-:W-:-:S04]  /*05e0*/  IMAD.WIDE R6, R11, 0x4, R2 ;  /* 0x000000040b067825 */ /* 0x002fc800078e0202 */
[----:B------:R-:W-:Y:S01]  /*05f0*/  VIADD R5, R11, 0x4 ;  /* 0x000000040b057836 */ /* 0x000fe20000000000 */
[----:B------:R-:W2:Y:S04]  /*0600*/  LDG.E R8, desc[UR6][R6.64+-0x8] ;  /* 0xfffff80606087981 */ /* 0x000ea8000c1e1900 */
[----:B------:R-:W2:Y:S01]  /*0610*/  LDG.E R9, desc[UR6][R6.64+-0x4] ;  /* 0xfffffc0606097981 */ /* 0x000ea2000c1e1900 */
[----:B------:R-:W-:-:S03]  /*0620*/  IMAD.WIDE R4, R5, 0x4, R2 ;  /* 0x0000000405047825 */ /* 0x000fc600078e0202 */
[----:B------:R-:W3:Y:S04]  /*0630*/  LDG.E R15, desc[UR6][R6.64] ;  /* 0x00000006060f7981 */ /* 0x000ee8000c1e1900 */
[----:B------:R-:W3:Y:S04]  /*0640*/  LDG.E R14, desc[UR6][R6.64+0x4] ;  /* 0x00000406060e7981 */ /* 0x000ee8000c1e1900 */
[----:B------:R-:W4:Y:S04]  /*0650*/  LDG.E R17, desc[UR6][R4.64+-0x8] ;  /* 0xfffff80604117981 */ /* 0x000f28000c1e1900 */
[----:B------:R-:W4:Y:S04]  /*0660*/  LDG.E R16, desc[UR6][R4.64+-0x4] ;  /* 0xfffffc0604107981 */ /* 0x000f28000c1e1900 */
[----:B------:R-:W5:Y:S04]  /*0670*/  LDG.E R19, desc[UR6][R4.64] ;  /* 0x0000000604137981 */ /* 0x000f68000c1e1900 */
[----:B------:R-:W5:Y:S01]  /*0680*/  LDG.E R18, desc[UR6][R4.64+0x4] ;  /* 0x0000040604127981 */ /* 0x000f62000c1e1900 */
[----:B------:R-:W-:Y:S01]  /*0690*/  PLOP3.LUT P0, PT, PT, PT, PT, 0x8, 0x80 ;  /* 0x000000000080781c */ /* 0x000fe20003f0e170 */
[----:B------:R-:W-:-:S02]  /*06a0*/  VIADD R12, R12, 0x8 ;  /* 0x000000080c0c7836 */ /* 0x000fc40000000000 */
[----:B------:R-:W-:Y:S01]  /*06b0*/  VIADD R11, R11, 0x8 ;  /* 0x000000080b0b7836 */ /* 0x000fe20000000000 */
[----:B--2---:R-:W-:-:S04]  /*06c0*/  VIMNMX3 R8, R13, R8, R9, !PT ;  /* 0x000000080d08720f */ /* 0x004fc80007800109 */
[----:B---3--:R-:W-:-:S04]  /*06d0*/  VIMNMX3 R8, R8, R15, R14, !PT ;  /* 0x0000000f0808720f */ /* 0x008fc8000780010e */
[----:B----4-:R-:W-:-:S04]  /*06e0*/  VIMNMX3 R8, R8, R17, R16, !PT ;  /* 0x000000110808720f */ /* 0x010fc80007800110 */
[----:B-----5:R-:W-:-:S07]  /*06f0*/  VIMNMX3 R13, R8, R19, R18, !PT ;  /* 0x00000013080d720f */ /* 0x020fce0007800112 */
.L_x_9:
[----:B------:R-:W-:-:S13]  /*0700*/  ISETP.NE.OR P0, PT, R12, RZ, P0 ;  /* 0x000000ff0c00720c */ /* 0x000fda0000705670 */
[----:B------:R-:W-:Y:S05]  /*0710*/  @!P0 BRA `(.L_x_5) ;  /* 0x00000000002c8947 */ /* 0x000fea0003800000 */
.L_x_6:
[----:B------:R-:W-:-:S05]  /*0720*/  IMAD.WIDE R4, R11, 0x4, R2 ;  /* 0x000000040b047825 */ /* 0x000fca00078e0202 */
[----:B-1----:R-:W2:Y:S04]  /*0730*/  LDG.E R6, desc[UR6][R4.64+-0x8] ;  /* 0xfffff80604067981 */ /* 0x002ea8000c1e1900 */
[----:B------:R-:W2:Y:S04]  /*0740*/  LDG.E R7, desc[UR6][R4.64+-0x4] ;  /* 0xfffffc0604077981 */ /* 0x000ea8000c1e1900 */
[----:B------:R-:W3:Y:S04]  /*0750*/  LDG.E R9, desc[UR6][R4.64] ;  /* 0x0000000604097981 */ /* 0x000ee8000c1e1900 */
[----:B------:R-:W3:Y:S01]  /*0760*/  LDG.E R8, desc[UR6][R4.64+0x4] ;  /* 0x0000040604087981 */ /* 0x000ee2000c1e1900 */
[----:B------:R-:W-:-:S02]  /*0770*/  VIADD R12, R12, 0x4 ;  /* 0x000000040c0c7836 */ /* 0x000fc40000000000 */
[----:B------:R-:W-:-:S03]  /*0780*/  VIADD R11, R11, 0x4 ;  /* 0x000000040b0b7836 */ /* 0x000fc60000000000 */
[----:B------:R-:W-:Y:S02]  /*0790*/  ISETP.NE.AND P0, PT, R12, RZ, PT ;  /* 0x000000ff0c00720c */ /* 0x000fe40003f05270 */
[----:B--2---:R-:W-:-:S04]  /*07a0*/  VIMNMX3 R6, R13, R6, R7, !PT ;  /* 0x000000060d06720f */ /* 0x004fc80007800107 */
[----:B---3--:R-:W-:-:S07]  /*07b0*/  VIMNMX3 R13, R6, R9, R8, !PT ;  /* 0x00000009060d720f */ /* 0x008fce0007800108 */
[----:B------:R-:W-:Y:S05]  /*07c0*/  @P0 BRA `(.L_x_6) ;  /* 0xfffffffc00d40947 */ /* 0x000fea000383ffff */
.L_x_5:
[----:B------:R-:W-:-:S13]  /*07d0*/  ISETP.NE.AND P0, PT, R10, RZ, PT ;  /* 0x000000ff0a00720c */ /* 0x000fda0003f05270 */
[----:B------:R-:W-:Y:S05]  /*07e0*/  @!P0 BRA `(.L_x_4) ;  /* 0x0000000000248947 */ /* 0x000fea0003800000 */
[----:B------:R-:W0:Y:S01]  /*07f0*/  LDC.64 R4, c[0x0][0x380] ;  /* 0x0000e000ff047b82 */ /* 0x000e220000000a00 */
[----:B------:R-:W-:-:S07]  /*0800*/  IMAD.MOV R10, RZ, RZ, -R10 ;  /* 0x000000ffff0a7224 */ /* 0x000fce00078e0a0a */
.L_x_10:
[----:B0-----:R-:W-:-:S06]  /*0810*/  IMAD.WIDE R2, R11, 0x4, R4 ;  /* 0x000000040b027825 */ /* 0x001fcc00078e0204 */
[----:B------:R-:W2:Y:S01]  /*0820*/  LDG.E R2, desc[UR6][R2.64] ;  /* 0x0000000602027981 */ /* 0x000ea2000c1e1900 */
[----:B------:R-:W-:Y:S02]  /*0830*/  VIADD R10, R10, 0x1 ;  /* 0x000000010a0a7836 */ /* 0x000fe40000000000 */
[----:B------:R-:W-:-:S03]  /*0840*/  VIADD R11, R11, 0x1 ;  /* 0x000000010b0b7836 */ /* 0x000fc60000000000 */
[----:B------:R-:W-:Y:S02]  /*0850*/  ISETP.NE.AND P0, PT, R10, RZ, PT ;  /* 0x000000ff0a00720c */ /* 0x000fe40003f05270 */
[----:B--2---:R-:W-:-:S11]  /*0860*/  VIMNMX R13, PT, PT, R2, R13, !PT ;  /* 0x0000000d020d7248 */ /* 0x004fd60007fe0100 */
[----:B------:R-:W-:Y:S05]  /*0870*/  @P0 BRA `(.L_x_10) ;  /* 0xfffffffc00e40947 */ /* 0x000fea000383ffff */
.L_x_4:
[----:B0-----:R-:W0:Y:S02]  /*0880*/  LDC.64 R2, c[0x0][0x380] ;  /* 0x0000e000ff027b82 */ /* 0x001e240000000a00 */
[----:B0-----:R-:W-:-:S05]  /*0890*/  IMAD.WIDE.U32 R2, R0, 0x4, R2 ;  /* 0x0000000400027825 */ /* 0x001fca00078e0002 */
[----:B------:R-:W-:Y:S01]  /*08a0*/  STG.E desc[UR6][R2.64], R13 ;  /* 0x0000000d02007986 */ /* 0x000fe2000c101906 */
[----:B------:R-:W-:Y:S05]  /*08b0*/  EXIT ;  /* 0x000000000000794d */ /* 0x000fea0003800000 */
.L_x_11:
[----:B------:R-:W-:-:S00]  /*08c0*/  BRA `(.L_x_11) ;  /* 0xfffffffc00fc7947 */ /* 0x000fc0000383ffff */
[----:B------:R-:W-:-:S00]  /*08d0*/  NOP ;  /* 0x0000000000007918 */ /* 0x000fc00000000000 */
        /* <DEDUP_REMOVED lines=10> */
.L_x_12:


//--------------------- .nv.shared.reserved.0     --------------------------
	.section	.nv.shared.reserved.0,"aw",@nobits
	.weak		__nv_reservedSMEM_offset_0_alias
	.size		__nv_reservedSMEM_offset_0_alias, 0, 64
	.other		__nv_reservedSMEM_offset_0_alias,@"STO_CUDA_RESERVED_SHARED STV_DEFAULT"
__nv_reservedSMEM_offset_0_alias:
	.zero		0
	.zero		64


//--------------------- .nv.constant0._Z13max_in_blocksPii --------------------------
	.section	.nv.constant0._Z13max_in_blocksPii,"a",@progbits
	.sectionflags	@""
	.align	4
.nv.constant0._Z13max_in_blocksPii:
	.zero		908


//--------------------- SYMBOLS --------------------------

	.type		.nv.reservedSmem.offset0,@object
	.size		.nv.reservedSmem.offset0,0x4
